//
// Generated by NVIDIA NVVM Compiler
//
// Compiler Build ID: CL-36424714
// Cuda compilation tools, release 13.0, V13.0.88
// Based on NVVM 20.0.0
//

.version 9.0
.target sm_100
.address_size 64

	// .globl	_Z9print_idxv
.extern .func  (.param .b32 func_retval0) vprintf
(
	.param .b64 vprintf_param_0,
	.param .b64 vprintf_param_1
)
;
.global .align 1 .b8 $str[17] = {37, 53, 100, 9, 37, 53, 100, 9, 37, 50, 100, 9, 37, 50, 100, 10};

.visible .entry _Z9print_idxv()
{
	.local .align 16 .b8 	__local_depot0[16];
	.reg .b64 	%SP;
	.reg .b64 	%SPL;
	.reg .pred 	%p<2>;
	.reg .b32 	%r<13>;
	.reg .b64 	%rd<5>;

	mov.u64 	%SPL, __local_depot0;
	cvta.local.u64 	%SP, %SPL;
	mov.u32 	%r1, %ctaid.x;
	mov.u32 	%r3, %ntid.x;
	mov.u32 	%r4, %tid.x;
	mad.lo.s32 	%r2, %r1, %r3, %r4;
	and.b32  	%r5, %r2, 15;
	setp.ne.s32 	%p1, %r5, 0;
	@%p1 bra 	$L__BB0_2;
	shr.s32 	%r6, %r2, 31;
	shr.u32 	%r7, %r6, 27;
	add.s32 	%r8, %r2, %r7;
	shr.s32 	%r9, %r8, 5;
	add.u64 	%rd1, %SP, 0;
	add.u64 	%rd2, %SPL, 0;
	and.b32  	%r10, %r2, 16;
	st.local.v4.u32 	[%rd2], {%r2, %r1, %r9, %r10};
	mov.u64 	%rd3, $str;
	cvta.global.u64 	%rd4, %rd3;
	{ // callseq 0, 0
	.param .b64 param0;
	st.param.b64 	[param0], %rd4;
	.param .b64 param1;
	st.param.b64 	[param1], %rd1;
	.param .b32 retval0;
	call.uni (retval0), 
	vprintf, 
	(
	param0, 
	param1
	);
	ld.param.b32 	%r11, [retval0];
	} // callseq 0
$L__BB0_2:
	ret;

}


// ===== COMPILED SASS (sm_100) =====

	.target	sm_100

	.elftype	@"ET_EXEC"


//--------------------- .note.nv.tkinfo           --------------------------
	.section	.note.nv.tkinfo,"",@"SHT_NOTE"
	.sectionflags	@"SHF_NOTE_NV_TKINFO"
	.tkinfo
        /*0018*/ 	.word	0x00000002
        /*0030*/ 	.string	""
        /*0030*/ 	.string	"ptxas"
        /*0030*/ 	.string	"Cuda compilation tools, release 13.0, V13.0.88"
        /*0030*/ 	.string	"Build cuda_13.0.r13.0/compiler.36424714_0"
        /*0030*/ 	.string	"-arch sm_100 -m 64 "



//--------------------- .note.nv.cuinfo           --------------------------
	.section	.note.nv.cuinfo,"",@"SHT_NOTE"
	.sectionflags	@"SHF_NOTE_NV_CUINFO"
        /*0018*/ 	.short	0x0002
        /*001a*/ 	.short	0x0064
        /*001c*/ 	.short	0x0082
	.zero		2


//--------------------- .nv.info                  --------------------------
	.section	.nv.info,"",@"SHT_CUDA_INFO"
	.align	4


	//----- nvinfo : EIATTR_REGCOUNT
	.align		4
        /*0000*/ 	.byte	0x04, 0x2f
        /*0002*/ 	.short	(.L_2 - .L_1)
	.align		4
.L_1:
        /*0004*/ 	.word	index@(_Z9print_idxv)
        /*0008*/ 	.word	0x00000018


	//----- nvinfo : EIATTR_FRAME_SIZE
	.align		4
.L_2:
        /*000c*/ 	.byte	0x04, 0x11
        /*000e*/ 	.short	(.L_4 - .L_3)
	.align		4
.L_3:
        /*0010*/ 	.word	index@(_Z9print_idxv)
        /*0014*/ 	.word	0x00000010


	//----- nvinfo : EIATTR_MIN_STACK_SIZE
	.align		4
.L_4:
        /*0018*/ 	.byte	0x04, 0x12
        /*001a*/ 	.short	(.L_6 - .L_5)
	.align		4
.L_5:
        /*001c*/ 	.word	index@(_Z9print_idxv)
        /*0020*/ 	.word	0x00000010
.L_6:


//--------------------- .nv.compat                --------------------------
	.section	.nv.compat,"",@"SHT_CUDA_COMPAT_INFO"
	.align	4
        /*0000*/ 	.byte	0x02, 0x09, 0x00, 0x00, 0x02, 0x02, 0x01, 0x00, 0x02, 0x05, 0x05, 0x00, 0x03, 0x07, 0x01, 0x01
        /*0010*/ 	.byte	0x02, 0x03, 0x00, 0x00, 0x02, 0x06, 0x01, 0x00, 0x04, 0x0b, 0x08, 0x00, 0x09, 0x00, 0x00, 0x00
        /*0020*/ 	.byte	0x00, 0x00, 0x00, 0x00


//--------------------- .nv.info._Z9print_idxv    --------------------------
	.section	.nv.info._Z9print_idxv,"",@"SHT_CUDA_INFO"
	.sectionflags	@""
	.align	4


	//----- nvinfo : EIATTR_CUDA_API_VERSION
	.align		4
        /*0000*/ 	.byte	0x04, 0x37
        /*0002*/ 	.short	(.L_8 - .L_7)
.L_7:
        /*0004*/ 	.word	0x00000082


	//----- nvinfo : EIATTR_SPARSE_MMA_MASK
	.align		4
.L_8:
        /*0008*/ 	.byte	0x03, 0x50
        /*000a*/ 	.short	0x0000


	//----- nvinfo : EIATTR_MAXREG_COUNT
	.align		4
        /*000c*/ 	.byte	0x03, 0x1b
        /*000e*/ 	.short	0x00ff


	//----- nvinfo : EIATTR_EXTERNS
	.align		4
        /*0010*/ 	.byte	0x04, 0x0f
        /*0012*/ 	.short	(.L_10 - .L_9)


	//   ....[0]....
	.align		4
.L_9:
        /*0014*/ 	.word	index@(vprintf)


	//----- nvinfo : EIATTR_MERCURY_ISA_VERSION
	.align		4
.L_10:
        /*0018*/ 	.byte	0x03, 0x5f
        /*001a*/ 	.short	0x0101


	//----- nvinfo : EIATTR_VRC_CTA_INIT_COUNT
	.align		4
        /*001c*/ 	.byte	0x02, 0x4a
	.zero		1
	.zero		1


	//----- nvinfo : EIATTR_SYSCALL_OFFSETS
	.align		4
        /*0020*/ 	.byte	0x04, 0x46
        /*0022*/ 	.short	(.L_12 - .L_11)


	//   ....[0]....
.L_11:
        /*0024*/ 	.word	0x00000170


	//----- nvinfo : EIATTR_EXIT_INSTR_OFFSETS
	.align		4
.L_12:
        /*0028*/ 	.byte	0x04, 0x1c
        /*002a*/ 	.short	(.L_14 - .L_13)


	//   ....[0]....
.L_13:
        /*002c*/ 	.word	0x000000b0


	//   ....[1]....
        /*0030*/ 	.word	0x00000180


	//----- nvinfo : EIATTR_CRS_STACK_SIZE
	.align		4
.L_14:
        /*0034*/ 	.byte	0x04, 0x1e
        /*0036*/ 	.short	(.L_16 - .L_15)
.L_15:
        /*0038*/ 	.word	0x00000000


	//----- nvinfo : EIATTR_SW_WAR
	.align		4
.L_16:
        /*003c*/ 	.byte	0x04, 0x36
        /*003e*/ 	.short	(.L_18 - .L_17)
.L_17:
        /*0040*/ 	.word	0x00000008
.L_18:


//--------------------- .nv.callgraph             --------------------------
	.section	.nv.callgraph,"",@"SHT_CUDA_CALLGRAPH"
	.align	4
	.sectionentsize	8
	.align		4
        /*0000*/ 	.word	0x00000000
	.align		4
        /*0004*/ 	.word	0xffffffff
	.align		4
        /*0008*/ 	.word	index@(_Z9print_idxv)
	.align		4
        /*000c*/ 	.word	index@(vprintf)
	.align		4
        /*0010*/ 	.word	0x00000000
	.align		4
        /*0014*/ 	.word	0xfffffffe
	.align		4
        /*0018*/ 	.word	0x00000000
	.align		4
        /*001c*/ 	.word	0xfffffffd
	.align		4
        /*0020*/ 	.word	0x00000000
	.align		4
        /*0024*/ 	.word	0xfffffffc


//--------------------- .nv.constant4             --------------------------
	.section	.nv.constant4,"a",@progbits
	.align	8
	.align		8
.nv.constant4:
        /*0000*/ 	.dword	vprintf
	.align		8
        /*0008*/ 	.dword	$str


//--------------------- .text._Z9print_idxv       --------------------------
	.section	.text._Z9print_idxv,"ax",@progbits
	.align	128
        .global         _Z9print_idxv
        .type           _Z9print_idxv,@function
        .size           _Z9print_idxv,(.L_x_2 - _Z9print_idxv)
        .other          _Z9print_idxv,@"STO_CUDA_ENTRY STV_DEFAULT"
_Z9print_idxv:
.text._Z9print_idxv:
[----:B------:R-:W0:Y:S01]  /*0000*/  LDC R1, c[0x0][0x37c] ;  /* 0x0000df00ff017b82 */ /* 0x000e220000000800 */
[----:B------:R-:W1:Y:S01]  /*0010*/  S2R R8, SR_TID.X ;  /* 0x0000000000087919 */ /* 0x000e620000002100 */
[----:B------:R-:W2:Y:S01]  /*0020*/  LDCU UR5, c[0x0][0x2fc] ;  /* 0x00005f80ff0577ac */ /* 0x000ea20008000800 */
[----:B0-----:R-:W-:Y:S01]  /*0030*/  VIADD R1, R1, 0xfffffff0 ;  /* 0xfffffff001017836 */ /* 0x001fe20000000000 */
[----:B------:R-:W1:Y:S01]  /*0040*/  S2R R9, SR_CTAID.X ;  /* 0x0000000000097919 */ /* 0x000e620000002500 */
[----:B------:R-:W1:Y:S01]  /*0050*/  LDCU UR6, c[0x0][0x360] ;  /* 0x00006c00ff0677ac */ /* 0x000e620008000800 */
[----:B------:R-:W0:Y:S02]  /*0060*/  LDCU UR4, c[0x0][0x2f8] ;  /* 0x00005f00ff0477ac */ /* 0x000e240008000800 */
[----:B0-----:R-:W-:-:S05]  /*0070*/  IADD3 R6, P1, PT, R1, UR4, RZ ;  /* 0x0000000401067c10 */ /* 0x001fca000ff3e0ff */
[----:B--2---:R-:W-:Y:S02]  /*0080*/  IMAD.X R7, RZ, RZ, UR5, P1 ;  /* 0x00000005ff077e24 */ /* 0x004fe400088e06ff */
[----:B-1----:R-:W-:-:S05]  /*0090*/  IMAD R8, R9, UR6, R8 ;  /* 0x0000000609087c24 */ /* 0x002fca000f8e0208 */
[----:B------:R-:W-:-:S13]  /*00a0*/  LOP3.LUT P0, RZ, R8, 0xf, RZ, 0xc0, !PT ;  /* 0x0000000f08ff7812 */ /* 0x000fda000780c0ff */
[----:B------:R-:W-:Y:S05]  /*00b0*/  @P0 EXIT ;  /* 0x000000000000094d */ /* 0x000fea0003800000 */
[----:B------:R-:W-:Y:S01]  /*00c0*/  SHF.R.S32.HI R3, RZ, 0x1f, R8 ;  /* 0x0000001fff037819 */ /* 0x000fe20000011408 */
[----:B------:R-:W0:Y:S01]  /*00d0*/  LDCU.64 UR4, c[0x4][0x8] ;  /* 0x01000100ff0477ac */ /* 0x000e220008000a00 */
[----:B------:R-:W-:Y:S02]  /*00e0*/  LOP3.LUT R11, R8, 0x10, RZ, 0xc0, !PT ;  /* 0x00000010080b7812 */ /* 0x000fe400078ec0ff */
[----:B------:R-:W-:Y:S02]  /*00f0*/  LEA.HI R3, R3, R8, RZ, 0x5 ;  /* 0x0000000803037211 */ /* 0x000fe400078f28ff */
[----:B------:R-:W-:Y:S02]  /*0100*/  MOV R0, 0x0 ;  /* 0x0000000000007802 */ /* 0x000fe40000000f00 */
[----:B------:R-:W-:Y:S02]  /*0110*/  SHF.R.S32.HI R10, RZ, 0x5, R3 ;  /* 0x00000005ff0a7819 */ /* 0x000fe40000011403 */
[----:B------:R1:W2:Y:S03]  /*0120*/  LDC.64 R2, c[0x4][R0] ;  /* 0x0100000000027b82 */ /* 0x0002a60000000a00 */
[----:B------:R1:W-:Y:S01]  /*0130*/  STL.128 [R1], R8 ;  /* 0x0000000801007387 */ /* 0x0003e20000100c00 */
[----:B0-----:R-:W-:-:S02]  /*0140*/  IMAD.U32 R4, RZ, RZ, UR4 ;  /* 0x00000004ff047e24 */ /* 0x001fc4000f8e00ff */
[----:B------:R-:W-:-:S07]  /*0150*/  IMAD.U32 R5, RZ, RZ, UR5 ;  /* 0x00000005ff057e24 */ /* 0x000fce000f8e00ff */
[----:B------:R-:W-:-:S07]  /*0160*/  LEPC R20, `(.L_x_0) ;  /* 0x000000001014794e */ /* 0x000fce0000000000 */
[----:B-12---:R-:W-:Y:S05]  /*0170*/  CALL.ABS.NOINC R2 ;  /* 0x0000000002007343 */ /* 0x006fea0003c00000 */
.L_x_0:
[----:B------:R-:W-:Y:S05]  /*0180*/  EXIT ;  /* 0x000000000000794d */ /* 0x000fea0003800000 */
.L_x_1:
[----:B------:R-:W-:-:S00]  /*0190*/  BRA `(.L_x_1) ;  /* 0xfffffffc00fc7947 */ /* 0x000fc0000383ffff */
[----:B------:R-:W-:-:S00]  /*01a0*/  NOP ;  /* 0x0000000000007918 */ /* 0x000fc00000000000 */
        /* <DEDUP_REMOVED lines=13> */
.L_x_2:


//--------------------- .nv.global.init           --------------------------
	.section	.nv.global.init,"aw",@progbits
.nv.global.init:
	.type		$str,@object
	.size		$str,(.L_0 - $str)
$str:
        /*0000*/ 	.byte	0x25, 0x35, 0x64, 0x09, 0x25, 0x35, 0x64, 0x09, 0x25, 0x32, 0x64, 0x09, 0x25, 0x32, 0x64, 0x0a
        /*0010*/ 	.byte	0x00
.L_0:


//--------------------- .nv.shared.reserved.0     --------------------------
	.section	.nv.shared.reserved.0,"aw",@nobits
	.weak		__nv_reservedSMEM_offset_0_alias
	.size		__nv_reservedSMEM_offset_0_alias, 0, 64
	.other		__nv_reservedSMEM_offset_0_alias,@"STO_CUDA_RESERVED_SHARED STV_DEFAULT"
__nv_reservedSMEM_offset_0_alias:
	.zero		0
	.zero		64


//--------------------- .nv.constant0._Z9print_idxv --------------------------
	.section	.nv.constant0._Z9print_idxv,"a",@progbits
	.sectionflags	@""
	.align	4
.nv.constant0._Z9print_idxv:
	.zero		896


//--------------------- SYMBOLS --------------------------

	.type		.nv.reservedSmem.offset0,@object
	.size		.nv.reservedSmem.offset0,0x4
	.type		vprintf,@function
